//
// Generated by NVIDIA NVVM Compiler
//
// Compiler Build ID: CL-36424714
// Cuda compilation tools, release 13.0, V13.0.88
// Based on NVVM 20.0.0
//

.version 9.0
.target sm_100
.address_size 64

	// .globl	_Z7buildRSPKcPci

.visible .entry _Z7buildRSPKcPci(
	.param .u64 .ptr .align 1 _Z7buildRSPKcPci_param_0,
	.param .u64 .ptr .align 1 _Z7buildRSPKcPci_param_1,
	.param .u32 _Z7buildRSPKcPci_param_2
)
{
	.reg .pred 	%p<6>;
	.reg .b16 	%rs<2>;
	.reg .b32 	%r<19>;
	.reg .b64 	%rd<9>;

	ld.param.u64 	%rd1, [_Z7buildRSPKcPci_param_0];
	ld.param.u64 	%rd2, [_Z7buildRSPKcPci_param_1];
	ld.param.u32 	%r6, [_Z7buildRSPKcPci_param_2];
	mad.lo.s32 	%r7, %r6, %r6, %r6;
	shr.u32 	%r8, %r7, 31;
	add.s32 	%r9, %r7, %r8;
	shr.s32 	%r10, %r9, 1;
	mov.u32 	%r11, %ctaid.x;
	mov.u32 	%r12, %ntid.x;
	mov.u32 	%r13, %tid.x;
	mad.lo.s32 	%r1, %r11, %r12, %r13;
	setp.ge.s32 	%p1, %r1, %r10;
	setp.lt.s32 	%p2, %r6, 1;
	or.pred  	%p3, %p1, %p2;
	@%p3 bra 	$L__BB0_5;
	mov.b32 	%r17, 0;
	mov.u32 	%r18, %r17;
	bra.uni 	$L__BB0_3;
$L__BB0_2:
	add.s32 	%r18, %r18, 1;
	setp.eq.s32 	%p5, %r18, %r6;
	mov.u32 	%r17, %r5;
	@%p5 bra 	$L__BB0_5;
$L__BB0_3:
	sub.s32 	%r15, %r6, %r18;
	add.s32 	%r5, %r17, %r15;
	setp.ge.s32 	%p4, %r1, %r5;
	@%p4 bra 	$L__BB0_2;
	sub.s32 	%r16, %r1, %r17;
	cvt.s64.s32 	%rd3, %r16;
	cvta.to.global.u64 	%rd4, %rd1;
	add.s64 	%rd5, %rd4, %rd3;
	ld.global.u8 	%rs1, [%rd5];
	cvt.s64.s32 	%rd6, %r1;
	cvta.to.global.u64 	%rd7, %rd2;
	add.s64 	%rd8, %rd7, %rd6;
	st.global.u8 	[%rd8], %rs1;
$L__BB0_5:
	ret;

}


// ===== COMPILED SASS (sm_100) =====

	.target	sm_100

	.elftype	@"ET_EXEC"


//--------------------- .note.nv.tkinfo           --------------------------
	.section	.note.nv.tkinfo,"",@"SHT_NOTE"
	.sectionflags	@"SHF_NOTE_NV_TKINFO"
	.tkinfo
        /*0018*/ 	.word	0x00000002
        /*0030*/ 	.string	""
        /*0030*/ 	.string	"ptxas"
        /*0030*/ 	.string	"Cuda compilation tools, release 13.0, V13.0.88"
        /*0030*/ 	.string	"Build cuda_13.0.r13.0/compiler.36424714_0"
        /*0030*/ 	.string	"-arch sm_100 -m 64 "



//--------------------- .note.nv.cuinfo           --------------------------
	.section	.note.nv.cuinfo,"",@"SHT_NOTE"
	.sectionflags	@"SHF_NOTE_NV_CUINFO"
        /*0018*/ 	.short	0x0002
        /*001a*/ 	.short	0x0064
        /*001c*/ 	.short	0x0082
	.zero		2


//--------------------- .nv.info                  --------------------------
	.section	.nv.info,"",@"SHT_CUDA_INFO"
	.align	4


	//----- nvinfo : EIATTR_REGCOUNT
	.align		4
        /*0000*/ 	.byte	0x04, 0x2f
        /*0002*/ 	.short	(.L_1 - .L_0)
	.align		4
.L_0:
        /*0004*/ 	.word	index@(_Z7buildRSPKcPci)
        /*0008*/ 	.word	0x00000008


	//----- nvinfo : EIATTR_FRAME_SIZE
	.align		4
.L_1:
        /*000c*/ 	.byte	0x04, 0x11
        /*000e*/ 	.short	(.L_3 - .L_2)
	.align		4
.L_2:
        /*0010*/ 	.word	index@(_Z7buildRSPKcPci)
        /*0014*/ 	.word	0x00000000


	//----- nvinfo : EIATTR_MIN_STACK_SIZE
	.align		4
.L_3:
        /*0018*/ 	.byte	0x04, 0x12
        /*001a*/ 	.short	(.L_5 - .L_4)
	.align		4
.L_4:
        /*001c*/ 	.word	index@(_Z7buildRSPKcPci)
        /*0020*/ 	.word	0x00000000
.L_5:


//--------------------- .nv.compat                --------------------------
	.section	.nv.compat,"",@"SHT_CUDA_COMPAT_INFO"
	.align	4
        /*0000*/ 	.byte	0x02, 0x09, 0x00, 0x00, 0x02, 0x02, 0x01, 0x00, 0x02, 0x05, 0x05, 0x00, 0x03, 0x07, 0x01, 0x01
        /*0010*/ 	.byte	0x02, 0x03, 0x00, 0x00, 0x02, 0x06, 0x01, 0x00, 0x04, 0x0b, 0x08, 0x00, 0x09, 0x00, 0x00, 0x00
        /*0020*/ 	.byte	0x00, 0x00, 0x00, 0x00


//--------------------- .nv.info._Z7buildRSPKcPci --------------------------
	.section	.nv.info._Z7buildRSPKcPci,"",@"SHT_CUDA_INFO"
	.sectionflags	@""
	.align	4


	//----- nvinfo : EIATTR_CUDA_API_VERSION
	.align		4
        /*0000*/ 	.byte	0x04, 0x37
        /*0002*/ 	.short	(.L_7 - .L_6)
.L_6:
        /*0004*/ 	.word	0x00000082


	//----- nvinfo : EIATTR_KPARAM_INFO
	.align		4
.L_7:
        /*0008*/ 	.byte	0x04, 0x17
        /*000a*/ 	.short	(.L_9 - .L_8)
.L_8:
        /*000c*/ 	.word	0x00000000
        /*0010*/ 	.short	0x0002
        /*0012*/ 	.short	0x0010
        /*0014*/ 	.byte	0x00, 0xf0, 0x11, 0x00


	//----- nvinfo : EIATTR_KPARAM_INFO
	.align		4
.L_9:
        /*0018*/ 	.byte	0x04, 0x17
        /*001a*/ 	.short	(.L_11 - .L_10)
.L_10:
        /*001c*/ 	.word	0x00000000
        /*0020*/ 	.short	0x0001
        /*0022*/ 	.short	0x0008
        /*0024*/ 	.byte	0x00, 0xf5, 0x21, 0x00


	//----- nvinfo : EIATTR_KPARAM_INFO
	.align		4
.L_11:
        /*0028*/ 	.byte	0x04, 0x17
        /*002a*/ 	.short	(.L_13 - .L_12)
.L_12:
        /*002c*/ 	.word	0x00000000
        /*0030*/ 	.short	0x0000
        /*0032*/ 	.short	0x0000
        /*0034*/ 	.byte	0x00, 0xf5, 0x21, 0x00


	//----- nvinfo : EIATTR_SPARSE_MMA_MASK
	.align		4
.L_13:
        /*0038*/ 	.byte	0x03, 0x50
        /*003a*/ 	.short	0x0000


	//----- nvinfo : EIATTR_MAXREG_COUNT
	.align		4
        /*003c*/ 	.byte	0x03, 0x1b
        /*003e*/ 	.short	0x00ff


	//----- nvinfo : EIATTR_MERCURY_ISA_VERSION
	.align		4
        /*0040*/ 	.byte	0x03, 0x5f
        /*0042*/ 	.short	0x0101


	//----- nvinfo : EIATTR_VRC_CTA_INIT_COUNT
	.align		4
        /*0044*/ 	.byte	0x02, 0x4a
	.zero		1
	.zero		1


	//----- nvinfo : EIATTR_EXIT_INSTR_OFFSETS
	.align		4
        /*0048*/ 	.byte	0x04, 0x1c
        /*004a*/ 	.short	(.L_15 - .L_14)


	//   ....[0]....
.L_14:
        /*004c*/ 	.word	0x000000b0


	//   ....[1]....
        /*0050*/ 	.word	0x00000170


	//   ....[2]....
        /*0054*/ 	.word	0x00000250


	//----- nvinfo : EIATTR_CRS_STACK_SIZE
	.align		4
.L_15:
        /*0058*/ 	.byte	0x04, 0x1e
        /*005a*/ 	.short	(.L_17 - .L_16)
.L_16:
        /*005c*/ 	.word	0x00000000


	//----- nvinfo : EIATTR_CBANK_PARAM_SIZE
	.align		4
.L_17:
        /*0060*/ 	.byte	0x03, 0x19
        /*0062*/ 	.short	0x0014


	//----- nvinfo : EIATTR_PARAM_CBANK
	.align		4
        /*0064*/ 	.byte	0x04, 0x0a
        /*0066*/ 	.short	(.L_19 - .L_18)
	.align		4
.L_18:
        /*0068*/ 	.word	index@(.nv.constant0._Z7buildRSPKcPci)
        /*006c*/ 	.short	0x0380
        /*006e*/ 	.short	0x0014


	//----- nvinfo : EIATTR_SW_WAR
	.align		4
.L_19:
        /*0070*/ 	.byte	0x04, 0x36
        /*0072*/ 	.short	(.L_21 - .L_20)
.L_20:
        /*0074*/ 	.word	0x00000008
.L_21:


//--------------------- .nv.callgraph             --------------------------
	.section	.nv.callgraph,"",@"SHT_CUDA_CALLGRAPH"
	.align	4
	.sectionentsize	8
	.align		4
        /*0000*/ 	.word	0x00000000
	.align		4
        /*0004*/ 	.word	0xffffffff
	.align		4
        /*0008*/ 	.word	0x00000000
	.align		4
        /*000c*/ 	.word	0xfffffffe
	.align		4
        /*0010*/ 	.word	0x00000000
	.align		4
        /*0014*/ 	.word	0xfffffffd
	.align		4
        /*0018*/ 	.word	0x00000000
	.align		4
        /*001c*/ 	.word	0xfffffffc


//--------------------- .text._Z7buildRSPKcPci    --------------------------
	.section	.text._Z7buildRSPKcPci,"ax",@progbits
	.align	128
        .global         _Z7buildRSPKcPci
        .type           _Z7buildRSPKcPci,@function
        .size           _Z7buildRSPKcPci,(.L_x_4 - _Z7buildRSPKcPci)
        .other          _Z7buildRSPKcPci,@"STO_CUDA_ENTRY STV_DEFAULT"
_Z7buildRSPKcPci:
.text._Z7buildRSPKcPci:
[----:B------:R-:W-:Y:S01]  /*0000*/  LDC R1, c[0x0][0x37c] ;  /* 0x0000df00ff017b82 */ /* 0x000fe20000000800 */
[----:B------:R-:W0:Y:S07]  /*0010*/  S2R R2, SR_TID.X ;  /* 0x0000000000027919 */ /* 0x000e2e0000002100 */
[----:B------:R-:W1:Y:S08]  /*0020*/  LDC R4, c[0x0][0x390] ;  /* 0x0000e400ff047b82 */ /* 0x000e700000000800 */
[----:B------:R-:W0:Y:S08]  /*0030*/  S2UR UR4, SR_CTAID.X ;  /* 0x00000000000479c3 */ /* 0x000e300000002500 */
[----:B------:R-:W0:Y:S01]  /*0040*/  LDC R5, c[0x0][0x360] ;  /* 0x0000d800ff057b82 */ /* 0x000e220000000800 */
[C---:B-1----:R-:W-:Y:S01]  /*0050*/  IMAD R0, R4.reuse, R4, R4 ;  /* 0x0000000404007224 */ /* 0x042fe200078e0204 */
[----:B------:R-:W-:-:S04]  /*0060*/  ISETP.GE.AND P0, PT, R4, 0x1, PT ;  /* 0x000000010400780c */ /* 0x000fc80003f06270 */
[----:B------:R-:W-:-:S04]  /*0070*/  LEA.HI R0, R0, R0, RZ, 0x1 ;  /* 0x0000000000007211 */ /* 0x000fc800078f08ff */
[----:B------:R-:W-:Y:S01]  /*0080*/  SHF.R.S32.HI R0, RZ, 0x1, R0 ;  /* 0x00000001ff007819 */ /* 0x000fe20000011400 */
[----:B0-----:R-:W-:-:S05]  /*0090*/  IMAD R5, R5, UR4, R2 ;  /* 0x0000000405057c24 */ /* 0x001fca000f8e0202 */
[----:B------:R-:W-:-:S13]  /*00a0*/  ISETP.GE.OR P0, PT, R5, R0, !P0 ;  /* 0x000000000500720c */ /* 0x000fda0004706670 */
[----:B------:R-:W-:Y:S05]  /*00b0*/  @P0 EXIT ;  /* 0x000000000000094d */ /* 0x000fea0003800000 */
[----:B------:R-:W-:Y:S01]  /*00c0*/  ISETP.GE.AND P0, PT, R5, R4, PT ;  /* 0x000000040500720c */ /* 0x000fe20003f06270 */
[----:B------:R-:W0:Y:S01]  /*00d0*/  LDCU.64 UR4, c[0x0][0x358] ;  /* 0x00006b00ff0477ac */ /* 0x000e220008000a00 */
[----:B------:R-:W-:Y:S01]  /*00e0*/  BSSY.RECONVERGENT B0, `(.L_x_0) ;  /* 0x000000e000007945 */ /* 0x000fe20003800200 */
[----:B------:R-:W-:-:S10]  /*00f0*/  IMAD.MOV.U32 R0, RZ, RZ, RZ ;  /* 0x000000ffff007224 */ /* 0x000fd400078e00ff */
[----:B------:R-:W-:Y:S05]  /*0100*/  @!P0 BRA `(.L_x_1) ;  /* 0x00000000002c8947 */ /* 0x000fea0003800000 */
[----:B------:R-:W1:Y:S01]  /*0110*/  LDCU UR6, c[0x0][0x390] ;  /* 0x00007200ff0677ac */ /* 0x000e620008000800 */
[----:B------:R-:W-:Y:S01]  /*0120*/  IMAD.MOV.U32 R3, RZ, RZ, RZ ;  /* 0x000000ffff037224 */ /* 0x000fe200078e00ff */
[----:B------:R-:W2:Y:S01]  /*0130*/  LDCU UR7, c[0x0][0x390] ;  /* 0x00007200ff0777ac */ /* 0x000ea20008000800 */
[----:B-1----:R-:W-:-:S07]  /*0140*/  IMAD.U32 R2, RZ, RZ, UR6 ;  /* 0x00000006ff027e24 */ /* 0x002fce000f8e00ff */
.L_x_2:
[----:B------:R-:W-:-:S05]  /*0150*/  VIADD R3, R3, 0x1 ;  /* 0x0000000103037836 */ /* 0x000fca0000000000 */
[----:B--2---:R-:W-:-:S13]  /*0160*/  ISETP.NE.AND P0, PT, R3, UR7, PT ;  /* 0x0000000703007c0c */ /* 0x004fda000bf05270 */
[----:B0-----:R-:W-:Y:S05]  /*0170*/  @!P0 EXIT ;  /* 0x000000000000894d */ /* 0x001fea0003800000 */
[----:B------:R-:W-:-:S05]  /*0180*/  IMAD.MOV.U32 R0, RZ, RZ, R2 ;  /* 0x000000ffff007224 */ /* 0x000fca00078e0002 */
[----:B------:R-:W-:-:S04]  /*0190*/  IADD3 R2, PT, PT, R0, UR7, -R3 ;  /* 0x0000000700027c10 */ /* 0x000fc8000fffe803 */
[----:B------:R-:W-:-:S13]  /*01a0*/  ISETP.GE.AND P0, PT, R5, R2, PT ;  /* 0x000000020500720c */ /* 0x000fda0003f06270 */
[----:B------:R-:W-:Y:S05]  /*01b0*/  @P0 BRA `(.L_x_2) ;  /* 0xfffffffc00e40947 */ /* 0x000fea000383ffff */
.L_x_1:
[----:B0-----:R-:W-:Y:S05]  /*01c0*/  BSYNC.RECONVERGENT B0 ;  /* 0x0000000000007941 */ /* 0x001fea0003800200 */
.L_x_0:
[----:B------:R-:W0:Y:S01]  /*01d0*/  LDCU.128 UR8, c[0x0][0x380] ;  /* 0x00007000ff0877ac */ /* 0x000e220008000c00 */
[----:B------:R-:W-:-:S05]  /*01e0*/  IMAD.IADD R0, R5, 0x1, -R0 ;  /* 0x0000000105007824 */ /* 0x000fca00078e0a00 */
[----:B0-----:R-:W-:-:S04]  /*01f0*/  IADD3 R2, P0, PT, R0, UR8, RZ ;  /* 0x0000000800027c10 */ /* 0x001fc8000ff1e0ff */
[----:B------:R-:W-:-:S06]  /*0200*/  LEA.HI.X.SX32 R3, R0, UR9, 0x1, P0 ;  /* 0x0000000900037c11 */ /* 0x000fcc00080f0eff */
[----:B------:R-:W2:Y:S01]  /*0210*/  LDG.E.U8 R3, desc[UR4][R2.64] ;  /* 0x0000000402037981 */ /* 0x000ea2000c1e1100 */
[----:B------:R-:W-:-:S04]  /*0220*/  IADD3 R4, P0, PT, R5, UR10, RZ ;  /* 0x0000000a05047c10 */ /* 0x000fc8000ff1e0ff */
[----:B------:R-:W-:-:S05]  /*0230*/  LEA.HI.X.SX32 R5, R5, UR11, 0x1, P0 ;  /* 0x0000000b05057c11 */ /* 0x000fca00080f0eff */
[----:B--2---:R-:W-:Y:S01]  /*0240*/  STG.E.U8 desc[UR4][R4.64], R3 ;  /* 0x0000000304007986 */ /* 0x004fe2000c101104 */
[----:B------:R-:W-:Y:S05]  /*0250*/  EXIT ;  /* 0x000000000000794d */ /* 0x000fea0003800000 */
.L_x_3:
[----:B------:R-:W-:-:S00]  /*0260*/  BRA `(.L_x_3) ;  /* 0xfffffffc00fc7947 */ /* 0x000fc0000383ffff */
[----:B------:R-:W-:-:S00]  /*0270*/  NOP ;  /* 0x0000000000007918 */ /* 0x000fc00000000000 */
        /* <DEDUP_REMOVED lines=8> */
.L_x_4:


//--------------------- .nv.shared.reserved.0     --------------------------
	.section	.nv.shared.reserved.0,"aw",@nobits
	.weak		__nv_reservedSMEM_offset_0_alias
	.size		__nv_reservedSMEM_offset_0_alias, 0, 64
	.other		__nv_reservedSMEM_offset_0_alias,@"STO_CUDA_RESERVED_SHARED STV_DEFAULT"
__nv_reservedSMEM_offset_0_alias:
	.zero		0
	.zero		64


//--------------------- .nv.constant0._Z7buildRSPKcPci --------------------------
	.section	.nv.constant0._Z7buildRSPKcPci,"a",@progbits
	.sectionflags	@""
	.align	4
.nv.constant0._Z7buildRSPKcPci:
	.zero		916


//--------------------- SYMBOLS --------------------------

	.type		.nv.reservedSmem.offset0,@object
	.size		.nv.reservedSmem.offset0,0x4
